	.headerflags	@"EF_CUDA_TEXMODE_UNIFIED EF_CUDA_64BIT_ADDRESS EF_CUDA_SM86 EF_CUDA_VIRTUAL_SM(EF_CUDA_SM86)"
	.elftype	@"ET_EXEC"


//--------------------- .nv.info                  --------------------------
	.section	.nv.info,"",@"SHT_CUDA_INFO"
	.align	4


	//----- nvinfo : EIATTR_REGCOUNT
	.align		4
        /*0000*/ 	.byte	0x04, 0x2f
        /*0002*/ 	.short	(.L_1 - .L_0)
	.align		4
.L_0:
        /*0004*/ 	.word	index@(triton_poi_fused__to_copy_t_9)
        /*0008*/ 	.word	0x0000000a


	//----- nvinfo : EIATTR_MIN_STACK_SIZE
	.align		4
.L_1:
        /*000c*/ 	.byte	0x04, 0x12
        /*000e*/ 	.short	(.L_3 - .L_2)
	.align		4
.L_2:
        /*0010*/ 	.word	index@(triton_poi_fused__to_copy_t_9)
        /*0014*/ 	.word	0x00000000


	//----- nvinfo : EIATTR_FRAME_SIZE
	.align		4
.L_3:
        /*0018*/ 	.byte	0x04, 0x11
        /*001a*/ 	.short	(.L_5 - .L_4)
	.align		4
.L_4:
        /*001c*/ 	.word	index@(triton_poi_fused__to_copy_t_9)
        /*0020*/ 	.word	0x00000000


	//----- nvinfo : EIATTR_MIN_STACK_SIZE
	.align		4
.L_5:
        /*0024*/ 	.byte	0x04, 0x12
        /*0026*/ 	.short	(.L_7 - .L_6)
	.align		4
.L_6:
        /*0028*/ 	.word	index@(triton_poi_fused__to_copy_t_9)
        /*002c*/ 	.word	0x00000000
.L_7:


//--------------------- .nv.info.triton_poi_fused__to_copy_t_9 --------------------------
	.section	.nv.info.triton_poi_fused__to_copy_t_9,"",@"SHT_CUDA_INFO"
	.sectionflags	@""
	.align	4


	//----- nvinfo : EIATTR_CUDA_API_VERSION
	.align		4
        /*0000*/ 	.byte	0x04, 0x37
        /*0002*/ 	.short	(.L_9 - .L_8)
.L_8:
        /*0004*/ 	.word	0x0000007c


	//----- nvinfo : EIATTR_SW2861232_WAR
	.align		4
.L_9:
        /*0008*/ 	.byte	0x01, 0x35
	.zero		2


	//----- nvinfo : EIATTR_PARAM_CBANK
	.align		4
        /*000c*/ 	.byte	0x04, 0x0a
        /*000e*/ 	.short	(.L_11 - .L_10)
	.align		4
.L_10:
        /*0010*/ 	.word	index@(.nv.constant0.triton_poi_fused__to_copy_t_9)
        /*0014*/ 	.short	0x0160
        /*0016*/ 	.short	0x0020


	//----- nvinfo : EIATTR_CBANK_PARAM_SIZE
	.align		4
.L_11:
        /*0018*/ 	.byte	0x03, 0x19
        /*001a*/ 	.short	0x0020


	//----- nvinfo : EIATTR_KPARAM_INFO
	.align		4
        /*001c*/ 	.byte	0x04, 0x17
        /*001e*/ 	.short	(.L_13 - .L_12)
.L_12:
        /*0020*/ 	.word	0x00000000
        /*0024*/ 	.short	0x0003
        /*0026*/ 	.short	0x0018
        /*0028*/ 	.byte	0x00, 0xf4, 0x21, 0x00


	//----- nvinfo : EIATTR_KPARAM_INFO
	.align		4
.L_13:
        /*002c*/ 	.byte	0x04, 0x17
        /*002e*/ 	.short	(.L_15 - .L_14)
.L_14:
        /*0030*/ 	.word	0x00000000
        /*0034*/ 	.short	0x0002
        /*0036*/ 	.short	0x0010
        /*0038*/ 	.byte	0x00, 0xf0, 0x11, 0x00


	//----- nvinfo : EIATTR_KPARAM_INFO
	.align		4
.L_15:
        /*003c*/ 	.byte	0x04, 0x17
        /*003e*/ 	.short	(.L_17 - .L_16)
.L_16:
        /*0040*/ 	.word	0x00000000
        /*0044*/ 	.short	0x0001
        /*0046*/ 	.short	0x0008
        /*0048*/ 	.byte	0x00, 0xf4, 0x21, 0x00


	//----- nvinfo : EIATTR_KPARAM_INFO
	.align		4
.L_17:
        /*004c*/ 	.byte	0x04, 0x17
        /*004e*/ 	.short	(.L_19 - .L_18)
.L_18:
        /*0050*/ 	.word	0x00000000
        /*0054*/ 	.short	0x0000
        /*0056*/ 	.short	0x0000
        /*0058*/ 	.byte	0x00, 0xf4, 0x21, 0x00


	//----- nvinfo : EIATTR_MAXREG_COUNT
	.align		4
.L_19:
        /*005c*/ 	.byte	0x03, 0x1b
        /*005e*/ 	.short	0x00ff


	//----- nvinfo : EIATTR_EXIT_INSTR_OFFSETS
	.align		4
        /*0060*/ 	.byte	0x04, 0x1c
        /*0062*/ 	.short	(.L_21 - .L_20)


	//   ....[0]....
.L_20:
        /*0064*/ 	.word	0x000000e0


	//----- nvinfo : EIATTR_REQNTID
	.align		4
.L_21:
        /*0068*/ 	.byte	0x04, 0x10
        /*006a*/ 	.short	(.L_23 - .L_22)
.L_22:
        /*006c*/ 	.word	0x00000100
        /*0070*/ 	.word	0x00000001
        /*0074*/ 	.word	0x00000001
.L_23:


//--------------------- .nv.callgraph             --------------------------
	.section	.nv.callgraph,"",@"SHT_CUDA_CALLGRAPH"
	.align	4
	.sectionentsize	8
	.align		4
        /*0000*/ 	.word	0x00000000
	.align		4
        /*0004*/ 	.word	0xffffffff
	.align		4
        /*0008*/ 	.word	0x00000000
	.align		4
        /*000c*/ 	.word	0xfffffffe
	.align		4
        /*0010*/ 	.word	0x00000000
	.align		4
        /*0014*/ 	.word	0xfffffffd
	.align		4
        /*0018*/ 	.word	0x00000000
	.align		4
        /*001c*/ 	.word	0xfffffffc


//--------------------- .nv.rel.action            --------------------------
	.section	.nv.rel.action,"",@"SHT_CUDA_RELOCINFO"
	.align	8
	.sectionentsize	8
        /*0000*/ 	.byte	0x73, 0x00, 0x00, 0x00, 0x00, 0x00, 0x00, 0x00, 0x00, 0x00, 0x00, 0x11, 0x25, 0x00, 0x05, 0x36


//--------------------- .nv.constant0.triton_poi_fused__to_copy_t_9 --------------------------
	.section	.nv.constant0.triton_poi_fused__to_copy_t_9,"a",@progbits
	.sectionflags	@""
	.align	4
.nv.constant0.triton_poi_fused__to_copy_t_9:
	.zero		384


//--------------------- .text.triton_poi_fused__to_copy_t_9 --------------------------
	.section	.text.triton_poi_fused__to_copy_t_9,"ax",@progbits
	.sectioninfo	@"SHI_REGISTERS=10"
	.align	128
        .global         triton_poi_fused__to_copy_t_9
        .type           triton_poi_fused__to_copy_t_9,@function
        .size           triton_poi_fused__to_copy_t_9,(.L_x_1 - triton_poi_fused__to_copy_t_9)
        .other          triton_poi_fused__to_copy_t_9,@"STO_CUDA_ENTRY STV_DEFAULT"
triton_poi_fused__to_copy_t_9:
.text.triton_poi_fused__to_copy_t_9:
[----:B------:R-:W-:Y:S02]  /*0000*/  MOV R1, c[0x0][0x28] ;  /* 0x00000a0000017a02 */ /* 0x000fe40000000f00 */
[----:B------:R-:W0:Y:S01]  /*0010*/  S2R R0, SR_TID.X ;  /* 0x0000000000007919 */ /* 0x000e220000002100 */
[----:B------:R-:W-:Y:S01]  /*0020*/  IMAD.MOV.U32 R5, RZ, RZ, 0x4 ;  /* 0x00000004ff057424 */ /* 0x000fe200078e00ff */
[----:B------:R-:W-:Y:S02]  /*0030*/  ULDC.64 UR4, c[0x0][0x118] ;  /* 0x0000460000047ab9 */ /* 0x000fe40000000a00 */
[----:B------:R-:W1:Y:S01]  /*0040*/  S2R R3, SR_CTAID.X ;  /* 0x0000000000037919 */ /* 0x000e620000002500 */
[----:B0-----:R-:W-:-:S04]  /*0050*/  SHF.L.U32 R0, R0, 0x1, RZ ;  /* 0x0000000100007819 */ /* 0x001fc800000006ff */
[----:B------:R-:W-:-:S04]  /*0060*/  LOP3.LUT R0, R0, 0x1fe, RZ, 0xc0, !PT ;  /* 0x000001fe00007812 */ /* 0x000fc800078ec0ff */
[----:B-1----:R-:W-:-:S05]  /*0070*/  LEA R0, R3, R0, 0x9 ;  /* 0x0000000003007211 */ /* 0x002fca00078e48ff */
[----:B------:R-:W-:-:S06]  /*0080*/  IMAD.WIDE R2, R0, R5, c[0x0][0x160] ;  /* 0x0000580000027625 */ /* 0x000fcc00078e0205 */
[----:B------:R-:W2:Y:S01]  /*0090*/  LDG.E.64 R2, [R2.64] ;  /* 0x0000000402027981 */ /* 0x000ea2000c1e1b00 */
[----:B------:R-:W-:-:S04]  /*00a0*/  IMAD.MOV.U32 R5, RZ, RZ, 0x2 ;  /* 0x00000002ff057424 */ /* 0x000fc800078e00ff */
[----:B------:R-:W-:Y:S01]  /*00b0*/  IMAD.WIDE R4, R0, R5, c[0x0][0x168] ;  /* 0x00005a0000047625 */ /* 0x000fe200078e0205 */
[----:B--2---:R-:W-:-:S05]  /*00c0*/  F2FP.BF16.PACK_AB R7, R3, R2 ;  /* 0x000000020307723e */ /* 0x004fca00000010ff */
[----:B------:R-:W-:Y:S01]  /*00d0*/  STG.E [R4.64], R7 ;  /* 0x0000000704007986 */ /* 0x000fe2000c101904 */
[----:B------:R-:W-:Y:S05]  /*00e0*/  EXIT ;  /* 0x000000000000794d */ /* 0x000fea0003800000 */
.L_x_0:
[----:B------:R-:W-:-:S00]  /*00f0*/  BRA `(.L_x_0) ;  /* 0xfffffff000007947 */ /* 0x000fc0000383ffff */
[----:B------:R-:W-:-:S00]  /*0100*/  NOP ;  /* 0x0000000000007918 */ /* 0x000fc00000000000 */
[----:B------:R-:W-:-:S00]  /*0110*/  NOP ;  /* 0x0000000000007918 */ /* 0x000fc00000000000 */
[----:B------:R-:W-:-:S00]  /*0120*/  NOP ;  /* 0x0000000000007918 */ /* 0x000fc00000000000 */
[----:B------:R-:W-:-:S00]  /*0130*/  NOP ;  /* 0x0000000000007918 */ /* 0x000fc00000000000 */
[----:B------:R-:W-:-:S00]  /*0140*/  NOP ;  /* 0x0000000000007918 */ /* 0x000fc00000000000 */
[----:B------:R-:W-:-:S00]  /*0150*/  NOP ;  /* 0x0000000000007918 */ /* 0x000fc00000000000 */
[----:B------:R-:W-:-:S00]  /*0160*/  NOP ;  /* 0x0000000000007918 */ /* 0x000fc00000000000 */
[----:B------:R-:W-:-:S00]  /*0170*/  NOP ;  /* 0x0000000000007918 */ /* 0x000fc00000000000 */
.L_x_1:
